//
// Generated by NVIDIA NVVM Compiler
//
// Compiler Build ID: CL-36424714
// Cuda compilation tools, release 13.0, V13.0.88
// Based on NVVM 20.0.0
//

.version 9.0
.target sm_100
.address_size 64

	// .globl	_Z6kernelIfLi1ELi0EEvPT_

.visible .entry _Z6kernelIfLi1ELi0EEvPT_(
	.param .u64 .ptr .align 1 _Z6kernelIfLi1ELi0EEvPT__param_0
)
{


	ret;

}


// ===== COMPILED SASS (sm_100) =====

	.target	sm_100

	.elftype	@"ET_EXEC"


//--------------------- .note.nv.tkinfo           --------------------------
	.section	.note.nv.tkinfo,"",@"SHT_NOTE"
	.sectionflags	@"SHF_NOTE_NV_TKINFO"
	.tkinfo
        /*0018*/ 	.word	0x00000002
        /*0030*/ 	.string	""
        /*0030*/ 	.string	"ptxas"
        /*0030*/ 	.string	"Cuda compilation tools, release 13.0, V13.0.88"
        /*0030*/ 	.string	"Build cuda_13.0.r13.0/compiler.36424714_0"
        /*0030*/ 	.string	"-arch sm_100 -m 64 "



//--------------------- .note.nv.cuinfo           --------------------------
	.section	.note.nv.cuinfo,"",@"SHT_NOTE"
	.sectionflags	@"SHF_NOTE_NV_CUINFO"
        /*0018*/ 	.short	0x0002
        /*001a*/ 	.short	0x0064
        /*001c*/ 	.short	0x0082
	.zero		2


//--------------------- .nv.info                  --------------------------
	.section	.nv.info,"",@"SHT_CUDA_INFO"
	.align	4


	//----- nvinfo : EIATTR_REGCOUNT
	.align		4
        /*0000*/ 	.byte	0x04, 0x2f
        /*0002*/ 	.short	(.L_1 - .L_0)
	.align		4
.L_0:
        /*0004*/ 	.word	index@(_Z6kernelIfLi1ELi0EEvPT_)
        /*0008*/ 	.word	0x00000004


	//----- nvinfo : EIATTR_FRAME_SIZE
	.align		4
.L_1:
        /*000c*/ 	.byte	0x04, 0x11
        /*000e*/ 	.short	(.L_3 - .L_2)
	.align		4
.L_2:
        /*0010*/ 	.word	index@(_Z6kernelIfLi1ELi0EEvPT_)
        /*0014*/ 	.word	0x00000000


	//----- nvinfo : EIATTR_MIN_STACK_SIZE
	.align		4
.L_3:
        /*0018*/ 	.byte	0x04, 0x12
        /*001a*/ 	.short	(.L_5 - .L_4)
	.align		4
.L_4:
        /*001c*/ 	.word	index@(_Z6kernelIfLi1ELi0EEvPT_)
        /*0020*/ 	.word	0x00000000
.L_5:


//--------------------- .nv.compat                --------------------------
	.section	.nv.compat,"",@"SHT_CUDA_COMPAT_INFO"
	.align	4
        /*0000*/ 	.byte	0x02, 0x09, 0x00, 0x00, 0x02, 0x02, 0x01, 0x00, 0x02, 0x05, 0x05, 0x00, 0x03, 0x07, 0x01, 0x01
        /*0010*/ 	.byte	0x02, 0x03, 0x00, 0x00, 0x02, 0x06, 0x01, 0x00, 0x04, 0x0b, 0x08, 0x00, 0x09, 0x00, 0x00, 0x00
        /*0020*/ 	.byte	0x00, 0x00, 0x00, 0x00


//--------------------- .nv.info._Z6kernelIfLi1ELi0EEvPT_ --------------------------
	.section	.nv.info._Z6kernelIfLi1ELi0EEvPT_,"",@"SHT_CUDA_INFO"
	.sectionflags	@""
	.align	4


	//----- nvinfo : EIATTR_CUDA_API_VERSION
	.align		4
        /*0000*/ 	.byte	0x04, 0x37
        /*0002*/ 	.short	(.L_7 - .L_6)
.L_6:
        /*0004*/ 	.word	0x00000082


	//----- nvinfo : EIATTR_KPARAM_INFO
	.align		4
.L_7:
        /*0008*/ 	.byte	0x04, 0x17
        /*000a*/ 	.short	(.L_9 - .L_8)
.L_8:
        /*000c*/ 	.word	0x00000000
        /*0010*/ 	.short	0x0000
        /*0012*/ 	.short	0x0000
        /*0014*/ 	.byte	0x00, 0xf5, 0x21, 0x00


	//----- nvinfo : EIATTR_SPARSE_MMA_MASK
	.align		4
.L_9:
        /*0018*/ 	.byte	0x03, 0x50
        /*001a*/ 	.short	0x0000


	//----- nvinfo : EIATTR_MAXREG_COUNT
	.align		4
        /*001c*/ 	.byte	0x03, 0x1b
        /*001e*/ 	.short	0x00ff


	//----- nvinfo : EIATTR_MERCURY_ISA_VERSION
	.align		4
        /*0020*/ 	.byte	0x03, 0x5f
        /*0022*/ 	.short	0x0101


	//----- nvinfo : EIATTR_VRC_CTA_INIT_COUNT
	.align		4
        /*0024*/ 	.byte	0x02, 0x4a
	.zero		1
	.zero		1


	//----- nvinfo : EIATTR_EXIT_INSTR_OFFSETS
	.align		4
        /*0028*/ 	.byte	0x04, 0x1c
        /*002a*/ 	.short	(.L_11 - .L_10)


	//   ....[0]....
.L_10:
        /*002c*/ 	.word	0x00000010


	//----- nvinfo : EIATTR_CBANK_PARAM_SIZE
	.align		4
.L_11:
        /*0030*/ 	.byte	0x03, 0x19
        /*0032*/ 	.short	0x0008


	//----- nvinfo : EIATTR_PARAM_CBANK
	.align		4
        /*0034*/ 	.byte	0x04, 0x0a
        /*0036*/ 	.short	(.L_13 - .L_12)
	.align		4
.L_12:
        /*0038*/ 	.word	index@(.nv.constant0._Z6kernelIfLi1ELi0EEvPT_)
        /*003c*/ 	.short	0x0380
        /*003e*/ 	.short	0x0008


	//----- nvinfo : EIATTR_SW_WAR
	.align		4
.L_13:
        /*0040*/ 	.byte	0x04, 0x36
        /*0042*/ 	.short	(.L_15 - .L_14)
.L_14:
        /*0044*/ 	.word	0x00000008
.L_15:


//--------------------- .nv.callgraph             --------------------------
	.section	.nv.callgraph,"",@"SHT_CUDA_CALLGRAPH"
	.align	4
	.sectionentsize	8
	.align		4
        /*0000*/ 	.word	0x00000000
	.align		4
        /*0004*/ 	.word	0xffffffff
	.align		4
        /*0008*/ 	.word	0x00000000
	.align		4
        /*000c*/ 	.word	0xfffffffe
	.align		4
        /*0010*/ 	.word	0x00000000
	.align		4
        /*0014*/ 	.word	0xfffffffd
	.align		4
        /*0018*/ 	.word	0x00000000
	.align		4
        /*001c*/ 	.word	0xfffffffc


//--------------------- .text._Z6kernelIfLi1ELi0EEvPT_ --------------------------
	.section	.text._Z6kernelIfLi1ELi0EEvPT_,"ax",@progbits
	.align	128
        .global         _Z6kernelIfLi1ELi0EEvPT_
        .type           _Z6kernelIfLi1ELi0EEvPT_,@function
        .size           _Z6kernelIfLi1ELi0EEvPT_,(.L_x_1 - _Z6kernelIfLi1ELi0EEvPT_)
        .other          _Z6kernelIfLi1ELi0EEvPT_,@"STO_CUDA_ENTRY STV_DEFAULT"
_Z6kernelIfLi1ELi0EEvPT_:
.text._Z6kernelIfLi1ELi0EEvPT_:
[----:B------:R-:W-:Y:S01]  /*0000*/  LDC R1, c[0x0][0x37c] ;  /* 0x0000df00ff017b82 */ /* 0x000fe20000000800 */
[----:B------:R-:W-:Y:S05]  /*0010*/  EXIT ;  /* 0x000000000000794d */ /* 0x000fea0003800000 */
.L_x_0:
[----:B------:R-:W-:-:S00]  /*0020*/  BRA `(.L_x_0) ;  /* 0xfffffffc00fc7947 */ /* 0x000fc0000383ffff */
[----:B------:R-:W-:-:S00]  /*0030*/  NOP ;  /* 0x0000000000007918 */ /* 0x000fc00000000000 */
        /* <DEDUP_REMOVED lines=12> */
.L_x_1:


//--------------------- .nv.shared.reserved.0     --------------------------
	.section	.nv.shared.reserved.0,"aw",@nobits
	.weak		__nv_reservedSMEM_offset_0_alias
	.size		__nv_reservedSMEM_offset_0_alias, 0, 64
	.other		__nv_reservedSMEM_offset_0_alias,@"STO_CUDA_RESERVED_SHARED STV_DEFAULT"
__nv_reservedSMEM_offset_0_alias:
	.zero		0
	.zero		64


//--------------------- .nv.constant0._Z6kernelIfLi1ELi0EEvPT_ --------------------------
	.section	.nv.constant0._Z6kernelIfLi1ELi0EEvPT_,"a",@progbits
	.sectionflags	@""
	.align	4
.nv.constant0._Z6kernelIfLi1ELi0EEvPT_:
	.zero		904


//--------------------- SYMBOLS --------------------------

	.type		.nv.reservedSmem.offset0,@object
	.size		.nv.reservedSmem.offset0,0x4
